	.headerflags	@"EF_CUDA_TEXMODE_UNIFIED EF_CUDA_64BIT_ADDRESS EF_CUDA_ACCELERATORS EF_CUDA_SM90 EF_CUDA_VIRTUAL_SM(EF_CUDA_SM90)"
	.elftype	@"ET_EXEC"


//--------------------- .nv.info                  --------------------------
	.section	.nv.info,"",@"SHT_CUDA_INFO"
	.align	4


	//----- nvinfo : EIATTR_REGCOUNT
	.align		4
        /*0000*/ 	.byte	0x04, 0x2f
        /*0002*/ 	.short	(.L_3 - .L_2)
	.align		4
.L_2:
        /*0004*/ 	.word	index@(triton_poi_fused__native_batch_norm_legit_no_training_hardtanh_14)
        /*0008*/ 	.word	0x00000010


	//----- nvinfo : EIATTR_MIN_STACK_SIZE
	.align		4
.L_3:
        /*000c*/ 	.byte	0x04, 0x12
        /*000e*/ 	.short	(.L_5 - .L_4)
	.align		4
.L_4:
        /*0010*/ 	.word	index@(triton_poi_fused__native_batch_norm_legit_no_training_hardtanh_14)
        /*0014*/ 	.word	0x00000000


	//----- nvinfo : EIATTR_FRAME_SIZE
	.align		4
.L_5:
        /*0018*/ 	.byte	0x04, 0x11
        /*001a*/ 	.short	(.L_7 - .L_6)
	.align		4
.L_6:
        /*001c*/ 	.word	index@(triton_poi_fused__native_batch_norm_legit_no_training_hardtanh_14)
        /*0020*/ 	.word	0x00000000


	//----- nvinfo : EIATTR_MIN_STACK_SIZE
	.align		4
.L_7:
        /*0024*/ 	.byte	0x04, 0x12
        /*0026*/ 	.short	(.L_9 - .L_8)
	.align		4
.L_8:
        /*0028*/ 	.word	index@(triton_poi_fused__native_batch_norm_legit_no_training_hardtanh_14)
        /*002c*/ 	.word	0x00000000
.L_9:


//--------------------- .nv.info.triton_poi_fused__native_batch_norm_legit_no_training_hardtanh_14 --------------------------
	.section	.nv.info.triton_poi_fused__native_batch_norm_legit_no_training_hardtanh_14,"",@"SHT_CUDA_INFO"
	.sectionflags	@""
	.align	4


	//----- nvinfo : EIATTR_CUDA_API_VERSION
	.align		4
        /*0000*/ 	.byte	0x04, 0x37
        /*0002*/ 	.short	(.L_11 - .L_10)
.L_10:
        /*0004*/ 	.word	0x0000007c


	//----- nvinfo : EIATTR_KPARAM_INFO
	.align		4
.L_11:
        /*0008*/ 	.byte	0x04, 0x17
        /*000a*/ 	.short	(.L_13 - .L_12)
.L_12:
        /*000c*/ 	.word	0x00000000
        /*0010*/ 	.short	0x0006
        /*0012*/ 	.short	0x0030
        /*0014*/ 	.byte	0x00, 0xf0, 0x11, 0x00


	//----- nvinfo : EIATTR_KPARAM_INFO
	.align		4
.L_13:
        /*0018*/ 	.byte	0x04, 0x17
        /*001a*/ 	.short	(.L_15 - .L_14)
.L_14:
        /*001c*/ 	.word	0x00000000
        /*0020*/ 	.short	0x0005
        /*0022*/ 	.short	0x0028
        /*0024*/ 	.byte	0x00, 0xf4, 0x21, 0x00


	//----- nvinfo : EIATTR_KPARAM_INFO
	.align		4
.L_15:
        /*0028*/ 	.byte	0x04, 0x17
        /*002a*/ 	.short	(.L_17 - .L_16)
.L_16:
        /*002c*/ 	.word	0x00000000
        /*0030*/ 	.short	0x0004
        /*0032*/ 	.short	0x0020
        /*0034*/ 	.byte	0x00, 0xf4, 0x21, 0x00


	//----- nvinfo : EIATTR_KPARAM_INFO
	.align		4
.L_17:
        /*0038*/ 	.byte	0x04, 0x17
        /*003a*/ 	.short	(.L_19 - .L_18)
.L_18:
        /*003c*/ 	.word	0x00000000
        /*0040*/ 	.short	0x0003
        /*0042*/ 	.short	0x0018
        /*0044*/ 	.byte	0x00, 0xf4, 0x21, 0x00


	//----- nvinfo : EIATTR_KPARAM_INFO
	.align		4
.L_19:
        /*0048*/ 	.byte	0x04, 0x17
        /*004a*/ 	.short	(.L_21 - .L_20)
.L_20:
        /*004c*/ 	.word	0x00000000
        /*0050*/ 	.short	0x0002
        /*0052*/ 	.short	0x0010
        /*0054*/ 	.byte	0x00, 0xf4, 0x21, 0x00


	//----- nvinfo : EIATTR_KPARAM_INFO
	.align		4
.L_21:
        /*0058*/ 	.byte	0x04, 0x17
        /*005a*/ 	.short	(.L_23 - .L_22)
.L_22:
        /*005c*/ 	.word	0x00000000
        /*0060*/ 	.short	0x0001
        /*0062*/ 	.short	0x0008
        /*0064*/ 	.byte	0x00, 0xf4, 0x21, 0x00


	//----- nvinfo : EIATTR_KPARAM_INFO
	.align		4
.L_23:
        /*0068*/ 	.byte	0x04, 0x17
        /*006a*/ 	.short	(.L_25 - .L_24)
.L_24:
        /*006c*/ 	.word	0x00000000
        /*0070*/ 	.short	0x0000
        /*0072*/ 	.short	0x0000
        /*0074*/ 	.byte	0x00, 0xf4, 0x21, 0x00


	//----- nvinfo : EIATTR_SPARSE_MMA_MASK
	.align		4
.L_25:
        /*0078*/ 	.byte	0x03, 0x50
        /*007a*/ 	.short	0x0000


	//----- nvinfo : EIATTR_MAXREG_COUNT
	.align		4
        /*007c*/ 	.byte	0x03, 0x1b
        /*007e*/ 	.short	0x00ff


	//----- nvinfo : EIATTR_EXIT_INSTR_OFFSETS
	.align		4
        /*0080*/ 	.byte	0x04, 0x1c
        /*0082*/ 	.short	(.L_27 - .L_26)


	//   ....[0]....
.L_26:
        /*0084*/ 	.word	0x00000430


	//----- nvinfo : EIATTR_REQNTID
	.align		4
.L_27:
        /*0088*/ 	.byte	0x04, 0x10
        /*008a*/ 	.short	(.L_29 - .L_28)
.L_28:
        /*008c*/ 	.word	0x00000080
        /*0090*/ 	.word	0x00000001
        /*0094*/ 	.word	0x00000001


	//----- nvinfo : EIATTR_CBANK_PARAM_SIZE
	.align		4
.L_29:
        /*0098*/ 	.byte	0x03, 0x19
        /*009a*/ 	.short	0x0034


	//----- nvinfo : EIATTR_PARAM_CBANK
	.align		4
        /*009c*/ 	.byte	0x04, 0x0a
        /*009e*/ 	.short	(.L_31 - .L_30)
	.align		4
.L_30:
        /*00a0*/ 	.word	index@(.nv.constant0.triton_poi_fused__native_batch_norm_legit_no_training_hardtanh_14)
        /*00a4*/ 	.short	0x0210
        /*00a6*/ 	.short	0x0034


	//----- nvinfo : EIATTR_SW_WAR
	.align		4
.L_31:
        /*00a8*/ 	.byte	0x04, 0x36
        /*00aa*/ 	.short	(.L_33 - .L_32)
.L_32:
        /*00ac*/ 	.word	0x00000008
.L_33:


//--------------------- .nv.callgraph             --------------------------
	.section	.nv.callgraph,"",@"SHT_CUDA_CALLGRAPH"
	.align	4
	.sectionentsize	8
	.align		4
        /*0000*/ 	.word	0x00000000
	.align		4
        /*0004*/ 	.word	0xffffffff
	.align		4
        /*0008*/ 	.word	0x00000000
	.align		4
        /*000c*/ 	.word	0xfffffffe
	.align		4
        /*0010*/ 	.word	0x00000000
	.align		4
        /*0014*/ 	.word	0xfffffffd
	.align		4
        /*0018*/ 	.word	0x00000000
	.align		4
        /*001c*/ 	.word	0xfffffffc


//--------------------- .nv.constant4             --------------------------
	.section	.nv.constant4,"a",@progbits
	.align	8
	.align		8
.nv.constant4:
        /*0000*/ 	.dword	_$_str
	.align		8
        /*0008*/ 	.dword	_$_str_$_2


//--------------------- .text.triton_poi_fused__native_batch_norm_legit_no_training_hardtanh_14 --------------------------
	.section	.text.triton_poi_fused__native_batch_norm_legit_no_training_hardtanh_14,"ax",@progbits
	.align	128
        .global         triton_poi_fused__native_batch_norm_legit_no_training_hardtanh_14
        .type           triton_poi_fused__native_batch_norm_legit_no_training_hardtanh_14,@function
        .size           triton_poi_fused__native_batch_norm_legit_no_training_hardtanh_14,(.L_x_1 - triton_poi_fused__native_batch_norm_legit_no_training_hardtanh_14)
        .other          triton_poi_fused__native_batch_norm_legit_no_training_hardtanh_14,@"STO_CUDA_ENTRY STV_DEFAULT"
triton_poi_fused__native_batch_norm_legit_no_training_hardtanh_14:
.text.triton_poi_fused__native_batch_norm_legit_no_training_hardtanh_14:
[----:B------:R-:W-:Y:S01]  /*0000*/  LDC R1, c[0x0][0x28] ;  /* 0x00000a00ff017b82 */ /* 0x000fe20000000800 */
[----:B------:R-:W1:Y:S07]  /*0010*/  S2R R0, SR_TID.X ;  /* 0x0000000000007919 */ /* 0x000e6e0000002100 */
[----:B------:R-:W2:Y:S01]  /*0020*/  LDC.64 R2, c[0x0][0x220] ;  /* 0x00008800ff027b82 */ /* 0x000ea20000000a00 */
[----:B------:R-:W-:Y:S01]  /*0030*/  ULDC.64 UR4, c[0x0][0x208] ;  /* 0x0000820000047ab9 */ /* 0x000fe20000000a00 */
[----:B------:R-:W3:Y:S06]  /*0040*/  S2R R7, SR_CTAID.X ;  /* 0x0000000000077919 */ /* 0x000eec0000002500 */
[----:B------:R-:W4:Y:S08]  /*0050*/  LDC.64 R8, c[0x0][0x228] ;  /* 0x00008a00ff087b82 */ /* 0x000f300000000a00 */
[----:B------:R-:W5:Y:S01]  /*0060*/  LDC.64 R10, c[0x0][0x230] ;  /* 0x00008c00ff0a7b82 */ /* 0x000f620000000a00 */
[----:B-1----:R-:W-:-:S02]  /*0070*/  SHF.L.U32 R0, R0, 0x1, RZ ;  /* 0x0000000100007819 */ /* 0x002fc400000006ff */
[----:B---3--:R-:W-:Y:S02]  /*0080*/  SHF.R.S32.HI R5, RZ, 0x17, R7 ;  /* 0x00000017ff057819 */ /* 0x008fe40000011407 */
[----:B------:R-:W-:Y:S02]  /*0090*/  LOP3.LUT R0, R0, 0xfe, RZ, 0xc0, !PT ;  /* 0x000000fe00007812 */ /* 0x000fe400078ec0ff */
[----:B------:R-:W-:Y:S02]  /*00a0*/  SGXT R5, R5, 0x1 ;  /* 0x000000010505781a */ /* 0x000fe40000000200 */
[----:B------:R-:W-:Y:S02]  /*00b0*/  LEA R0, R7, R0, 0x8 ;  /* 0x0000000007007211 */ /* 0x000fe400078e40ff */
[----:B------:R-:W1:Y:S02]  /*00c0*/  LDC.64 R6, c[0x0][0x218] ;  /* 0x00008600ff067b82 */ /* 0x000e640000000a00 */
[----:B------:R-:W-:-:S04]  /*00d0*/  LEA.HI R5, R5, R0, RZ, 0x7 ;  /* 0x0000000005057211 */ /* 0x000fc800078f38ff */
[----:B------:R-:W-:-:S04]  /*00e0*/  LOP3.LUT R5, R5, 0xffffff80, RZ, 0xc0, !PT ;  /* 0xffffff8005057812 */ /* 0x000fc800078ec0ff */
[----:B------:R-:W-:Y:S02]  /*00f0*/  IADD3 R13, R0, -R5, RZ ;  /* 0x80000005000d7210 */ /* 0x000fe40007ffe0ff */
[----:B------:R-:W3:Y:S03]  /*0100*/  LDC.64 R4, c[0x0][0x210] ;  /* 0x00008400ff047b82 */ /* 0x000ee60000000a00 */
[----:B--2---:R-:W-:-:S06]  /*0110*/  IMAD.WIDE R2, R13, 0x4, R2 ;  /* 0x000000040d027825 */ /* 0x004fcc00078e0202 */
[----:B------:R-:W2:Y:S01]  /*0120*/  LDG.E.EL.64 R2, desc[UR4][R2.64] ;  /* 0x0000000402027981 */ /* 0x000ea2000c2e1b00 */
[----:B-1----:R-:W-:-:S04]  /*0130*/  IMAD.WIDE R6, R13, 0x4, R6 ;  /* 0x000000040d067825 */ /* 0x002fc800078e0206 */
[C---:B----4-:R-:W-:Y:S02]  /*0140*/  IMAD.WIDE R8, R13.reuse, 0x4, R8 ;  /* 0x000000040d087825 */ /* 0x050fe400078e0208 */
[----:B------:R-:W4:Y:S02]  /*0150*/  LDG.E.EL.64 R6, desc[UR4][R6.64] ;  /* 0x0000000406067981 */ /* 0x000f24000c2e1b00 */
[----:B-----5:R-:W-:Y:S02]  /*0160*/  IMAD.WIDE R10, R13, 0x4, R10 ;  /* 0x000000040d0a7825 */ /* 0x020fe400078e020a */
[----:B------:R-:W5:Y:S02]  /*0170*/  LDG.E.EL.64 R8, desc[UR4][R8.64] ;  /* 0x0000000408087981 */ /* 0x000f64000c2e1b00 */
[----:B---3--:R-:W-:Y:S02]  /*0180*/  IMAD.WIDE R4, R0, 0x4, R4 ;  /* 0x0000000400047825 */ /* 0x008fe400078e0204 */
[----:B------:R-:W5:Y:S04]  /*0190*/  LDG.E.EL.64 R10, desc[UR4][R10.64] ;  /* 0x000000040a0a7981 */ /* 0x000f68000c2e1b00 */
[----:B------:R-:W4:Y:S01]  /*01a0*/  LDG.E.64 R4, desc[UR4][R4.64] ;  /* 0x0000000404047981 */ /* 0x000f22000c1e1b00 */
[----:B--2---:R-:W-:Y:S01]  /*01b0*/  FADD R2, R2, 9.9999997473787516356e-06 ;  /* 0x3727c5ac02027421 */ /* 0x004fe20000000000 */
[----:B------:R-:W-:-:S03]  /*01c0*/  FADD R3, R3, 9.9999997473787516356e-06 ;  /* 0x3727c5ac03037421 */ /* 0x000fc60000000000 */
[----:B------:R-:W1:Y:S08]  /*01d0*/  MUFU.SQRT R12, R2 ;  /* 0x00000002000c7308 */ /* 0x000e700000002000 */
[----:B------:R-:W2:Y:S01]  /*01e0*/  MUFU.SQRT R13, R3 ;  /* 0x00000003000d7308 */ /* 0x000ea20000002000 */
[C---:B-1----:R-:W-:Y:S02]  /*01f0*/  FSETP.GT.AND P0, PT, R12.reuse, 8.50705917302346158658e+37, PT ;  /* 0x7e8000000c00780b */ /* 0x042fe40003f04000 */
[----:B------:R-:W-:-:S02]  /*0200*/  FSETP.GEU.AND P2, PT, R12, 1.175494350822287508e-38, PT ;  /* 0x008000000c00780b */ /* 0x000fc40003f4e000 */
[C---:B--2---:R-:W-:Y:S02]  /*0210*/  FSETP.GT.AND P1, PT, R13.reuse, 8.50705917302346158658e+37, PT ;  /* 0x7e8000000d00780b */ /* 0x044fe40003f24000 */
[----:B------:R-:W-:-:S07]  /*0220*/  FSETP.GEU.AND P3, PT, R13, 1.175494350822287508e-38, PT ;  /* 0x008000000d00780b */ /* 0x000fce0003f6e000 */
[----:B------:R-:W-:Y:S01]  /*0230*/  @P0 FMUL R12, R12, 0.25 ;  /* 0x3e8000000c0c0820 */ /* 0x000fe20000400000 */
[----:B------:R-:W-:-:S03]  /*0240*/  HFMA2.MMA R2, -RZ, RZ, 1.625, 0 ;  /* 0x3e800000ff027435 */ /* 0x000fc600000001ff */
[----:B------:R-:W-:Y:S01]  /*0250*/  @!P2 FMUL R12, R12, 16777216 ;  /* 0x4b8000000c0ca820 */ /* 0x000fe20000400000 */
[----:B------:R-:W-:-:S04]  /*0260*/  @P1 FMUL R13, R13, 0.25 ;  /* 0x3e8000000d0d1820 */ /* 0x000fc80000400000 */
[----:B------:R-:W-:Y:S01]  /*0270*/  @!P3 FMUL R13, R13, 16777216 ;  /* 0x4b8000000d0db820 */ /* 0x000fe20000400000 */
[----:B------:R-:W1:Y:S01]  /*0280*/  MUFU.RCP R12, R12 ;  /* 0x0000000c000c7308 */ /* 0x000e620000001000 */
[----:B------:R-:W-:-:S07]  /*0290*/  FSEL R3, R2, 1, P0 ;  /* 0x3f80000002037808 */ /* 0x000fce0000000000 */
[----:B------:R-:W2:Y:S01]  /*02a0*/  MUFU.RCP R13, R13 ;  /* 0x0000000d000d7308 */ /* 0x000ea20000001000 */
[----:B------:R-:W-:Y:S01]  /*02b0*/  FSEL R2, R2, 1, P1 ;  /* 0x3f80000002027808 */ /* 0x000fe20000800000 */
[----:B------:R-:W-:Y:S01]  /*02c0*/  @!P2 FMUL R3, R3, 16777216 ;  /* 0x4b8000000303a820 */ /* 0x000fe20000400000 */
[----:B----4-:R-:W-:-:S03]  /*02d0*/  FADD R4, R4, -R6 ;  /* 0x8000000604047221 */ /* 0x010fc60000000000 */
[----:B------:R-:W-:Y:S01]  /*02e0*/  @!P3 FMUL R2, R2, 16777216 ;  /* 0x4b8000000202b820 */ /* 0x000fe20000400000 */
[----:B-1----:R-:W-:Y:S01]  /*02f0*/  FMUL R3, R12, R3 ;  /* 0x000000030c037220 */ /* 0x002fe20000400000 */
[----:B------:R-:W-:-:S03]  /*0300*/  FADD R5, R5, -R7 ;  /* 0x8000000705057221 */ /* 0x000fc60000000000 */
[----:B------:R-:W-:Y:S01]  /*0310*/  FMUL R7, R4, R3 ;  /* 0x0000000304077220 */ /* 0x000fe20000400000 */
[----:B--2---:R-:W-:-:S03]  /*0320*/  FMUL R2, R13, R2 ;  /* 0x000000020d027220 */ /* 0x004fc60000400000 */
[----:B-----5:R-:W-:Y:S01]  /*0330*/  FFMA R7, R8, R7, R10 ;  /* 0x0000000708077223 */ /* 0x020fe2000000000a */
[----:B------:R-:W-:Y:S02]  /*0340*/  FMUL R4, R5, R2 ;  /* 0x0000000205047220 */ /* 0x000fe40000400000 */
[----:B------:R-:W1:Y:S02]  /*0350*/  LDC.64 R2, c[0x0][0x238] ;  /* 0x00008e00ff027b82 */ /* 0x000e640000000a00 */
[----:B------:R-:W-:Y:S01]  /*0360*/  FFMA R4, R9, R4, R11 ;  /* 0x0000000409047223 */ /* 0x000fe2000000000b */
[----:B------:R-:W-:-:S04]  /*0370*/  FSETP.GTU.AND P0, PT, R7, RZ, PT ;  /* 0x000000ff0700720b */ /* 0x000fc80003f0c000 */
[C---:B------:R-:W-:Y:S02]  /*0380*/  FSETP.GTU.AND P1, PT, R4.reuse, RZ, PT ;  /* 0x000000ff0400720b */ /* 0x040fe40003f2c000 */
[----:B------:R-:W-:Y:S02]  /*0390*/  FSEL R6, R7, RZ, P0 ;  /* 0x000000ff07067208 */ /* 0x000fe40000000000 */
[----:B------:R-:W-:Y:S02]  /*03a0*/  FSEL R7, R4, RZ, P1 ;  /* 0x000000ff04077208 */ /* 0x000fe40000800000 */
[C---:B------:R-:W-:Y:S02]  /*03b0*/  FSETP.GEU.AND P2, PT, R6.reuse, 6, PT ;  /* 0x40c000000600780b */ /* 0x040fe40003f4e000 */
[----:B------:R-:W-:Y:S02]  /*03c0*/  FSETP.GEU.AND P3, PT, R7, 6, PT ;  /* 0x40c000000700780b */ /* 0x000fe40003f6e000 */
[----:B------:R-:W-:-:S02]  /*03d0*/  FSETP.NAN.AND P0, PT, R6, R6, PT ;  /* 0x000000060600720b */ /* 0x000fc40003f08000 */
[----:B------:R-:W-:Y:S01]  /*03e0*/  FSETP.NAN.AND P1, PT, R7, R7, PT ;  /* 0x000000070700720b */ /* 0x000fe20003f28000 */
[----:B-1----:R-:W-:-:S06]  /*03f0*/  IMAD.WIDE R2, R0, 0x4, R2 ;  /* 0x0000000400027825 */ /* 0x002fcc00078e0202 */
[----:B------:R-:W-:Y:S02]  /*0400*/  @P2 SEL R6, R6, 0x40c00000, P0 ;  /* 0x40c0000006062807 */ /* 0x000fe40000000000 */
[----:B------:R-:W-:-:S05]  /*0410*/  @P3 SEL R7, R7, 0x40c00000, P1 ;  /* 0x40c0000007073807 */ /* 0x000fca0000800000 */
[----:B------:R-:W-:Y:S01]  /*0420*/  STG.E.64 desc[UR4][R2.64], R6 ;  /* 0x0000000602007986 */ /* 0x000fe2000c101b04 */
[----:B------:R-:W-:Y:S05]  /*0430*/  EXIT ;  /* 0x000000000000794d */ /* 0x000fea0003800000 */
.L_x_0:
[----:B------:R-:W-:-:S00]  /*0440*/  BRA `(.L_x_0) ;  /* 0xfffffffc00fc7947 */ /* 0x000fc0000383ffff */
[----:B------:R-:W-:-:S00]  /*0450*/  NOP ;  /* 0x0000000000007918 */ /* 0x000fc00000000000 */
        /* <DEDUP_REMOVED lines=10> */
.L_x_1:


//--------------------- .nv.global.init           --------------------------
	.section	.nv.global.init,"aw",@progbits
.nv.global.init:
	.type		_$_str,@object
	.size		_$_str,(_$_str_$_2 - _$_str)
_$_str:
        /*0000*/ 	.byte	0x5f, 0x5f, 0x43, 0x55, 0x44, 0x41, 0x5f, 0x46, 0x54, 0x5a, 0x00
	.type		_$_str_$_2,@object
	.size		_$_str_$_2,(.L_1 - _$_str_$_2)
_$_str_$_2:
        /*000b*/ 	.byte	0x5f, 0x5f, 0x43, 0x55, 0x44, 0x41, 0x5f, 0x50, 0x52, 0x45, 0x43, 0x5f, 0x53, 0x51, 0x52, 0x54
        /*001b*/ 	.byte	0x00
.L_1:


//--------------------- .nv.constant0.triton_poi_fused__native_batch_norm_legit_no_training_hardtanh_14 --------------------------
	.section	.nv.constant0.triton_poi_fused__native_batch_norm_legit_no_training_hardtanh_14,"a",@progbits
	.sectionflags	@""
	.align	4
.nv.constant0.triton_poi_fused__native_batch_norm_legit_no_training_hardtanh_14:
	.zero		580
